	.headerflags	@"EF_CUDA_TEXMODE_UNIFIED EF_CUDA_64BIT_ADDRESS EF_CUDA_ACCELERATORS EF_CUDA_SM90 EF_CUDA_VIRTUAL_SM(EF_CUDA_SM90)"
	.elftype	@"ET_EXEC"


//--------------------- .nv.info                  --------------------------
	.section	.nv.info,"",@"SHT_CUDA_INFO"
	.align	4


	//----- nvinfo : EIATTR_REGCOUNT
	.align		4
        /*0000*/ 	.byte	0x04, 0x2f
        /*0002*/ 	.short	(.L_3 - .L_2)
	.align		4
.L_2:
        /*0004*/ 	.word	index@(triton_poi_fused__native_batch_norm_legit_no_training_relu_27)
        /*0008*/ 	.word	0x00000020


	//----- nvinfo : EIATTR_MIN_STACK_SIZE
	.align		4
.L_3:
        /*000c*/ 	.byte	0x04, 0x12
        /*000e*/ 	.short	(.L_5 - .L_4)
	.align		4
.L_4:
        /*0010*/ 	.word	index@(triton_poi_fused__native_batch_norm_legit_no_training_relu_27)
        /*0014*/ 	.word	0x00000000


	//----- nvinfo : EIATTR_FRAME_SIZE
	.align		4
.L_5:
        /*0018*/ 	.byte	0x04, 0x11
        /*001a*/ 	.short	(.L_7 - .L_6)
	.align		4
.L_6:
        /*001c*/ 	.word	index@(triton_poi_fused__native_batch_norm_legit_no_training_relu_27)
        /*0020*/ 	.word	0x00000000


	//----- nvinfo : EIATTR_MIN_STACK_SIZE
	.align		4
.L_7:
        /*0024*/ 	.byte	0x04, 0x12
        /*0026*/ 	.short	(.L_9 - .L_8)
	.align		4
.L_8:
        /*0028*/ 	.word	index@(triton_poi_fused__native_batch_norm_legit_no_training_relu_27)
        /*002c*/ 	.word	0x00000000
.L_9:


//--------------------- .nv.info.triton_poi_fused__native_batch_norm_legit_no_training_relu_27 --------------------------
	.section	.nv.info.triton_poi_fused__native_batch_norm_legit_no_training_relu_27,"",@"SHT_CUDA_INFO"
	.sectionflags	@""
	.align	4


	//----- nvinfo : EIATTR_CUDA_API_VERSION
	.align		4
        /*0000*/ 	.byte	0x04, 0x37
        /*0002*/ 	.short	(.L_11 - .L_10)
.L_10:
        /*0004*/ 	.word	0x0000007c


	//----- nvinfo : EIATTR_KPARAM_INFO
	.align		4
.L_11:
        /*0008*/ 	.byte	0x04, 0x17
        /*000a*/ 	.short	(.L_13 - .L_12)
.L_12:
        /*000c*/ 	.word	0x00000000
        /*0010*/ 	.short	0x0006
        /*0012*/ 	.short	0x0030
        /*0014*/ 	.byte	0x00, 0xf0, 0x11, 0x00


	//----- nvinfo : EIATTR_KPARAM_INFO
	.align		4
.L_13:
        /*0018*/ 	.byte	0x04, 0x17
        /*001a*/ 	.short	(.L_15 - .L_14)
.L_14:
        /*001c*/ 	.word	0x00000000
        /*0020*/ 	.short	0x0005
        /*0022*/ 	.short	0x0028
        /*0024*/ 	.byte	0x00, 0xf4, 0x21, 0x00


	//----- nvinfo : EIATTR_KPARAM_INFO
	.align		4
.L_15:
        /*0028*/ 	.byte	0x04, 0x17
        /*002a*/ 	.short	(.L_17 - .L_16)
.L_16:
        /*002c*/ 	.word	0x00000000
        /*0030*/ 	.short	0x0004
        /*0032*/ 	.short	0x0020
        /*0034*/ 	.byte	0x00, 0xf4, 0x21, 0x00


	//----- nvinfo : EIATTR_KPARAM_INFO
	.align		4
.L_17:
        /*0038*/ 	.byte	0x04, 0x17
        /*003a*/ 	.short	(.L_19 - .L_18)
.L_18:
        /*003c*/ 	.word	0x00000000
        /*0040*/ 	.short	0x0003
        /*0042*/ 	.short	0x0018
        /*0044*/ 	.byte	0x00, 0xf4, 0x21, 0x00


	//----- nvinfo : EIATTR_KPARAM_INFO
	.align		4
.L_19:
        /*0048*/ 	.byte	0x04, 0x17
        /*004a*/ 	.short	(.L_21 - .L_20)
.L_20:
        /*004c*/ 	.word	0x00000000
        /*0050*/ 	.short	0x0002
        /*0052*/ 	.short	0x0010
        /*0054*/ 	.byte	0x00, 0xf4, 0x21, 0x00


	//----- nvinfo : EIATTR_KPARAM_INFO
	.align		4
.L_21:
        /*0058*/ 	.byte	0x04, 0x17
        /*005a*/ 	.short	(.L_23 - .L_22)
.L_22:
        /*005c*/ 	.word	0x00000000
        /*0060*/ 	.short	0x0001
        /*0062*/ 	.short	0x0008
        /*0064*/ 	.byte	0x00, 0xf4, 0x21, 0x00


	//----- nvinfo : EIATTR_KPARAM_INFO
	.align		4
.L_23:
        /*0068*/ 	.byte	0x04, 0x17
        /*006a*/ 	.short	(.L_25 - .L_24)
.L_24:
        /*006c*/ 	.word	0x00000000
        /*0070*/ 	.short	0x0000
        /*0072*/ 	.short	0x0000
        /*0074*/ 	.byte	0x00, 0xf4, 0x21, 0x00


	//----- nvinfo : EIATTR_SPARSE_MMA_MASK
	.align		4
.L_25:
        /*0078*/ 	.byte	0x03, 0x50
        /*007a*/ 	.short	0x0000


	//----- nvinfo : EIATTR_MAXREG_COUNT
	.align		4
        /*007c*/ 	.byte	0x03, 0x1b
        /*007e*/ 	.short	0x00ff


	//----- nvinfo : EIATTR_EXIT_INSTR_OFFSETS
	.align		4
        /*0080*/ 	.byte	0x04, 0x1c
        /*0082*/ 	.short	(.L_27 - .L_26)


	//   ....[0]....
.L_26:
        /*0084*/ 	.word	0x000006e0


	//----- nvinfo : EIATTR_REQNTID
	.align		4
.L_27:
        /*0088*/ 	.byte	0x04, 0x10
        /*008a*/ 	.short	(.L_29 - .L_28)
.L_28:
        /*008c*/ 	.word	0x00000080
        /*0090*/ 	.word	0x00000001
        /*0094*/ 	.word	0x00000001


	//----- nvinfo : EIATTR_CBANK_PARAM_SIZE
	.align		4
.L_29:
        /*0098*/ 	.byte	0x03, 0x19
        /*009a*/ 	.short	0x0034


	//----- nvinfo : EIATTR_PARAM_CBANK
	.align		4
        /*009c*/ 	.byte	0x04, 0x0a
        /*009e*/ 	.short	(.L_31 - .L_30)
	.align		4
.L_30:
        /*00a0*/ 	.word	index@(.nv.constant0.triton_poi_fused__native_batch_norm_legit_no_training_relu_27)
        /*00a4*/ 	.short	0x0210
        /*00a6*/ 	.short	0x0034


	//----- nvinfo : EIATTR_SW_WAR
	.align		4
.L_31:
        /*00a8*/ 	.byte	0x04, 0x36
        /*00aa*/ 	.short	(.L_33 - .L_32)
.L_32:
        /*00ac*/ 	.word	0x00000008
.L_33:


//--------------------- .nv.callgraph             --------------------------
	.section	.nv.callgraph,"",@"SHT_CUDA_CALLGRAPH"
	.align	4
	.sectionentsize	8
	.align		4
        /*0000*/ 	.word	0x00000000
	.align		4
        /*0004*/ 	.word	0xffffffff
	.align		4
        /*0008*/ 	.word	0x00000000
	.align		4
        /*000c*/ 	.word	0xfffffffe
	.align		4
        /*0010*/ 	.word	0x00000000
	.align		4
        /*0014*/ 	.word	0xfffffffd
	.align		4
        /*0018*/ 	.word	0x00000000
	.align		4
        /*001c*/ 	.word	0xfffffffc


//--------------------- .nv.constant4             --------------------------
	.section	.nv.constant4,"a",@progbits
	.align	8
	.align		8
.nv.constant4:
        /*0000*/ 	.dword	_$_str
	.align		8
        /*0008*/ 	.dword	_$_str_$_2


//--------------------- .text.triton_poi_fused__native_batch_norm_legit_no_training_relu_27 --------------------------
	.section	.text.triton_poi_fused__native_batch_norm_legit_no_training_relu_27,"ax",@progbits
	.align	128
        .global         triton_poi_fused__native_batch_norm_legit_no_training_relu_27
        .type           triton_poi_fused__native_batch_norm_legit_no_training_relu_27,@function
        .size           triton_poi_fused__native_batch_norm_legit_no_training_relu_27,(.L_x_1 - triton_poi_fused__native_batch_norm_legit_no_training_relu_27)
        .other          triton_poi_fused__native_batch_norm_legit_no_training_relu_27,@"STO_CUDA_ENTRY STV_DEFAULT"
triton_poi_fused__native_batch_norm_legit_no_training_relu_27:
.text.triton_poi_fused__native_batch_norm_legit_no_training_relu_27:
[----:B------:R-:W-:Y:S01]  /*0000*/  LDC R1, c[0x0][0x28] ;  /* 0x00000a00ff017b82 */ /* 0x000fe20000000800 */
[----:B------:R-:W1:Y:S01]  /*0010*/  S2R R0, SR_TID.X ;  /* 0x0000000000007919 */ /* 0x000e620000002100 */
[----:B------:R-:W-:-:S06]  /*0020*/  ULDC.64 UR4, c[0x0][0x208] ;  /* 0x0000820000047ab9 */ /* 0x000fcc0000000a00 */
[----:B------:R-:W2:Y:S01]  /*0030*/  LDC.64 R16, c[0x0][0x218] ;  /* 0x00008600ff107b82 */ /* 0x000ea20000000a00 */
[----:B------:R-:W3:Y:S07]  /*0040*/  S2R R5, SR_CTAID.X ;  /* 0x0000000000057919 */ /* 0x000eee0000002500 */
[----:B------:R-:W4:Y:S08]  /*0050*/  LDC.64 R14, c[0x0][0x210] ;  /* 0x00008400ff0e7b82 */ /* 0x000f300000000a00 */
[----:B------:R-:W5:Y:S01]  /*0060*/  LDC.64 R12, c[0x0][0x230] ;  /* 0x00008c00ff0c7b82 */ /* 0x000f620000000a00 */
[----:B-1----:R-:W-:-:S02]  /*0070*/  SHF.L.U32 R0, R0, 0x2, RZ ;  /* 0x0000000200007819 */ /* 0x002fc400000006ff */
[----:B---3--:R-:W-:Y:S02]  /*0080*/  SHF.R.S32.HI R3, RZ, 0x15, R5 ;  /* 0x00000015ff037819 */ /* 0x008fe40000011405 */
[----:B------:R-:W-:Y:S02]  /*0090*/  LOP3.LUT R0, R0, 0x1fc, RZ, 0xc0, !PT ;  /* 0x000001fc00007812 */ /* 0x000fe400078ec0ff */
[----:B------:R-:W-:Y:S02]  /*00a0*/  SGXT R3, R3, 0x1 ;  /* 0x000000010303781a */ /* 0x000fe40000000200 */
[----:B------:R-:W-:-:S04]  /*00b0*/  LEA R18, R5, R0, 0xa ;  /* 0x0000000005127211 */ /* 0x000fc800078e50ff */
[----:B------:R-:W-:Y:S02]  /*00c0*/  LEA.HI R0, R3, R18, RZ, 0x4 ;  /* 0x0000001203007211 */ /* 0x000fe400078f20ff */
[----:B------:R-:W1:Y:S02]  /*00d0*/  LDC.64 R2, c[0x0][0x220] ;  /* 0x00008800ff027b82 */ /* 0x000e640000000a00 */
[----:B------:R-:W-:Y:S02]  /*00e0*/  SHF.R.S32.HI R23, RZ, 0x4, R0 ;  /* 0x00000004ff177819 */ /* 0x000fe40000011400 */
[----:B------:R-:W-:-:S03]  /*00f0*/  IADD3 R0, R0, 0x200, RZ ;  /* 0x0000020000007810 */ /* 0x000fc60007ffe0ff */
[----:B------:R-:W-:Y:S01]  /*0100*/  IMAD.HI R4, R23, 0x6bca1af3, RZ ;  /* 0x6bca1af317047827 */ /* 0x000fe200078e02ff */
[----:B------:R-:W-:-:S04]  /*0110*/  SHF.R.S32.HI R0, RZ, 0x4, R0 ;  /* 0x00000004ff007819 */ /* 0x000fc80000011400 */
[----:B------:R-:W-:Y:S01]  /*0120*/  SHF.R.U32.HI R5, RZ, 0x1f, R4 ;  /* 0x0000001fff057819 */ /* 0x000fe20000011604 */
[----:B------:R-:W-:-:S03]  /*0130*/  IMAD.HI R6, R0, 0x6bca1af3, RZ ;  /* 0x6bca1af300067827 */ /* 0x000fc600078e02ff */
[----:B------:R-:W-:Y:S02]  /*0140*/  LEA.HI.SX32 R4, R4, R5, 0x17 ;  /* 0x0000000504047211 */ /* 0x000fe400078fbaff */
[----:B------:R-:W-:-:S03]  /*0150*/  SHF.R.U32.HI R5, RZ, 0x1f, R6 ;  /* 0x0000001fff057819 */ /* 0x000fc60000011606 */
[----:B------:R-:W-:Y:S01]  /*0160*/  IMAD R23, R4, -0x4c0, R23 ;  /* 0xfffffb4004177824 */ /* 0x000fe200078e0217 */
[----:B------:R-:W-:-:S03]  /*0170*/  LEA.HI.SX32 R5, R6, R5, 0x17 ;  /* 0x0000000506057211 */ /* 0x000fc600078fbaff */
[----:B-1----:R-:W-:-:S04]  /*0180*/  IMAD.WIDE R8, R23, 0x4, R2 ;  /* 0x0000000417087825 */ /* 0x002fc800078e0202 */
[----:B------:R-:W-:Y:S01]  /*0190*/  IMAD R19, R5, -0x4c0, R0 ;  /* 0xfffffb4005137824 */ /* 0x000fe200078e0200 */
[----:B------:R-:W3:Y:S03]  /*01a0*/  LDG.E.EL R20, desc[UR4][R8.64] ;  /* 0x0000000408147981 */ /* 0x000ee6000c2e1900 */
[----:B------:R-:W-:Y:S02]  /*01b0*/  IMAD.WIDE R10, R19, 0x4, R2 ;  /* 0x00000004130a7825 */ /* 0x000fe400078e0202 */
[----:B------:R-:W1:Y:S03]  /*01c0*/  LDC.64 R2, c[0x0][0x228] ;  /* 0x00008a00ff027b82 */ /* 0x000e660000000a00 */
[----:B------:R-:W3:Y:S01]  /*01d0*/  LDG.E.EL R21, desc[UR4][R10.64] ;  /* 0x000000040a157981 */ /* 0x000ee2000c2e1900 */
[----:B--2---:R-:W-:-:S04]  /*01e0*/  IMAD.WIDE R26, R23, 0x4, R16 ;  /* 0x00000004171a7825 */ /* 0x004fc800078e0210 */
[----:B----4-:R-:W-:Y:S01]  /*01f0*/  IMAD.WIDE R14, R18, 0x4, R14 ;  /* 0x00000004120e7825 */ /* 0x010fe200078e020e */
[----:B------:R-:W2:Y:S04]  /*0200*/  LDG.E.EL R0, desc[UR4][R26.64] ;  /* 0x000000041a007981 */ /* 0x000ea8000c2e1900 */
[----:B------:R-:W2:Y:S01]  /*0210*/  LDG.E.128 R4, desc[UR4][R14.64] ;  /* 0x000000040e047981 */ /* 0x000ea2000c1e1d00 */
[----:B------:R-:W-:-:S03]  /*0220*/  IMAD.WIDE R16, R19, 0x4, R16 ;  /* 0x0000000413107825 */ /* 0x000fc600078e0210 */
[----:B------:R-:W4:Y:S04]  /*0230*/  LDG.E.128 R8, desc[UR4][R14.64+0x800] ;  /* 0x000800040e087981 */ /* 0x000f28000c1e1d00 */
[----:B------:R-:W4:Y:S01]  /*0240*/  LDG.E.EL R16, desc[UR4][R16.64] ;  /* 0x0000000410107981 */ /* 0x000f22000c2e1900 */
[----:B01----:R-:W-:-:S04]  /*0250*/  IMAD.WIDE R24, R23, 0x4, R2 ;  /* 0x0000000417187825 */ /* 0x003fc800078e0202 */
[----:B-----5:R-:W-:Y:S02]  /*0260*/  IMAD.WIDE R22, R23, 0x4, R12 ;  /* 0x0000000417167825 */ /* 0x020fe400078e020c */
[----:B------:R-:W5:Y:S04]  /*0270*/  LDG.E.EL R24, desc[UR4][R24.64] ;  /* 0x0000000418187981 */ /* 0x000f68000c2e1900 */
[----:B------:R-:W5:Y:S01]  /*0280*/  LDG.E.EL R23, desc[UR4][R22.64] ;  /* 0x0000000416177981 */ /* 0x000f62000c2e1900 */
[----:B------:R-:W-:-:S04]  /*0290*/  IMAD.WIDE R2, R19, 0x4, R2 ;  /* 0x0000000413027825 */ /* 0x000fc800078e0202 */
[----:B------:R-:W-:Y:S02]  /*02a0*/  IMAD.WIDE R28, R19, 0x4, R12 ;  /* 0x00000004131c7825 */ /* 0x000fe400078e020c */
[----:B------:R0:W4:Y:S04]  /*02b0*/  LDG.E.EL R12, desc[UR4][R2.64] ;  /* 0x00000004020c7981 */ /* 0x000128000c2e1900 */
[----:B------:R-:W4:Y:S01]  /*02c0*/  LDG.E.EL R13, desc[UR4][R28.64] ;  /* 0x000000041c0d7981 */ /* 0x000f22000c2e1900 */
[----:B0-----:R-:W-:Y:S01]  /*02d0*/  HFMA2.MMA R3, -RZ, RZ, 1.625, 0 ;  /* 0x3e800000ff037435 */ /* 0x001fe200000001ff */
[----:B---3--:R-:W-:-:S04]  /*02e0*/  FADD R20, R20, 0.0010000000474974513054 ;  /* 0x3a83126f14147421 */ /* 0x008fc80000000000 */
[----:B------:R-:W0:Y:S01]  /*02f0*/  MUFU.SQRT R19, R20 ;  /* 0x0000001400137308 */ /* 0x000e220000002000 */
[----:B------:R-:W-:-:S07]  /*0300*/  FADD R21, R21, 0.0010000000474974513054 ;  /* 0x3a83126f15157421 */ /* 0x000fce0000000000 */
[----:B------:R-:W1:Y:S01]  /*0310*/  MUFU.SQRT R25, R21 ;  /* 0x0000001500197308 */ /* 0x000e620000002000 */
[C---:B0-----:R-:W-:Y:S02]  /*0320*/  FSETP.GT.AND P0, PT, R19.reuse, 8.50705917302346158658e+37, PT ;  /* 0x7e8000001300780b */ /* 0x041fe40003f04000 */
[----:B------:R-:W-:Y:S02]  /*0330*/  FSETP.GEU.AND P2, PT, R19, 1.175494350822287508e-38, PT ;  /* 0x008000001300780b */ /* 0x000fe40003f4e000 */
[C---:B-1----:R-:W-:Y:S02]  /*0340*/  FSETP.GT.AND P1, PT, R25.reuse, 8.50705917302346158658e+37, PT ;  /* 0x7e8000001900780b */ /* 0x042fe40003f24000 */
[----:B------:R-:W-:-:S07]  /*0350*/  FSETP.GEU.AND P3, PT, R25, 1.175494350822287508e-38, PT ;  /* 0x008000001900780b */ /* 0x000fce0003f6e000 */
[----:B------:R-:W-:-:S04]  /*0360*/  @P0 FMUL R19, R19, 0.25 ;  /* 0x3e80000013130820 */ /* 0x000fc80000400000 */
[----:B------:R-:W-:Y:S01]  /*0370*/  @!P2 FMUL R19, R19, 16777216 ;  /* 0x4b8000001313a820 */ /* 0x000fe20000400000 */
[----:B------:R-:W-:-:S05]  /*0380*/  @P1 FMUL R25, R25, 0.25 ;  /* 0x3e80000019191820 */ /* 0x000fca0000400000 */
[----:B------:R-:W0:Y:S01]  /*0390*/  MUFU.RCP R19, R19 ;  /* 0x0000001300137308 */ /* 0x000e220000001000 */
[----:B------:R-:W-:Y:S01]  /*03a0*/  @!P3 FMUL R25, R25, 16777216 ;  /* 0x4b8000001919b820 */ /* 0x000fe20000400000 */
[----:B------:R-:W-:-:S06]  /*03b0*/  FSEL R2, R3, 1, P0 ;  /* 0x3f80000003027808 */ /* 0x000fcc0000000000 */
[----:B------:R-:W1:Y:S01]  /*03c0*/  MUFU.RCP R14, R25 ;  /* 0x00000019000e7308 */ /* 0x000e620000001000 */
[----:B------:R-:W-:Y:S01]  /*03d0*/  FSEL R3, R3, 1, P1 ;  /* 0x3f80000003037808 */ /* 0x000fe20000800000 */
[----:B------:R-:W-:Y:S01]  /*03e0*/  @!P2 FMUL R2, R2, 16777216 ;  /* 0x4b8000000202a820 */ /* 0x000fe20000400000 */
[----:B--2---:R-:W-:-:S03]  /*03f0*/  FADD R4, R4, -R0 ;  /* 0x8000000004047221 */ /* 0x004fc60000000000 */
[----:B------:R-:W-:Y:S01]  /*0400*/  @!P3 FMUL R3, R3, 16777216 ;  /* 0x4b8000000303b820 */ /* 0x000fe20000400000 */
[----:B0-----:R-:W-:Y:S01]  /*0410*/  FMUL R15, R19, R2 ;  /* 0x00000002130f7220 */ /* 0x001fe20000400000 */
[--C-:B------:R-:W-:Y:S01]  /*0420*/  FADD R20, R5, -R0.reuse ;  /* 0x8000000005147221 */ /* 0x100fe20000000000 */
[--C-:B------:R-:W-:Y:S01]  /*0430*/  FADD R6, R6, -R0.reuse ;  /* 0x8000000006067221 */ /* 0x100fe20000000000 */
[----:B------:R-:W-:Y:S01]  /*0440*/  FADD R0, R7, -R0 ;  /* 0x8000000007007221 */ /* 0x000fe20000000000 */
[C---:B------:R-:W-:Y:S01]  /*0450*/  FMUL R5, R15.reuse, R4 ;  /* 0x000000040f057220 */ /* 0x040fe20000400000 */
[C---:B------:R-:W-:Y:S01]  /*0460*/  FMUL R4, R15.reuse, R20 ;  /* 0x000000140f047220 */ /* 0x040fe20000400000 */
[----:B-1----:R-:W-:Y:S02]  /*0470*/  FMUL R14, R14, R3 ;  /* 0x000000030e0e7220 */ /* 0x002fe40000400000 */
[----:B------:R-:W0:Y:S01]  /*0480*/  LDC.64 R2, c[0x0][0x238] ;  /* 0x00008e00ff027b82 */ /* 0x000e220000000a00 */
[C---:B------:R-:W-:Y:S01]  /*0490*/  FMUL R20, R15.reuse, R6 ;  /* 0x000000060f147220 */ /* 0x040fe20000400000 */
[----:B------:R-:W-:Y:S01]  /*04a0*/  FMUL R6, R15, R0 ;  /* 0x000000000f067220 */ /* 0x000fe20000400000 */
[--C-:B----4-:R-:W-:Y:S01]  /*04b0*/  FADD R7, R8, -R16.reuse ;  /* 0x8000001008077221 */ /* 0x110fe20000000000 */
[--C-:B------:R-:W-:Y:S01]  /*04c0*/  FADD R9, R9, -R16.reuse ;  /* 0x8000001009097221 */ /* 0x100fe20000000000 */
[--C-:B------:R-:W-:Y:S01]  /*04d0*/  FADD R15, R10, -R16.reuse ;  /* 0x800000100a0f7221 */ /* 0x100fe20000000000 */
[C-C-:B-----5:R-:W-:Y:S01]  /*04e0*/  FFMA R0, R24.reuse, R5, R23.reuse ;  /* 0x0000000518007223 */ /* 0x160fe20000000017 */
[----:B------:R-:W-:Y:S01]  /*04f0*/  FADD R11, R11, -R16 ;  /* 0x800000100b0b7221 */ /* 0x000fe20000000000 */
[C-C-:B------:R-:W-:Y:S01]  /*0500*/  FFMA R4, R24.reuse, R4, R23.reuse ;  /* 0x0000000418047223 */ /* 0x140fe20000000017 */
[C-C-:B------:R-:W-:Y:S01]  /*0510*/  FFMA R5, R24.reuse, R20, R23.reuse ;  /* 0x0000001418057223 */ /* 0x140fe20000000017 */
[----:B------:R-:W-:Y:S01]  /*0520*/  FFMA R23, R24, R6, R23 ;  /* 0x0000000618177223 */ /* 0x000fe20000000017 */
[C---:B------:R-:W-:Y:S01]  /*0530*/  FMUL R7, R14.reuse, R7 ;  /* 0x000000070e077220 */ /* 0x040fe20000400000 */
[C---:B------:R-:W-:Y:S01]  /*0540*/  FMUL R8, R14.reuse, R9 ;  /* 0x000000090e087220 */ /* 0x040fe20000400000 */
[C---:B------:R-:W-:Y:S01]  /*0550*/  FMUL R6, R14.reuse, R15 ;  /* 0x0000000f0e067220 */ /* 0x040fe20000400000 */
[----:B------:R-:W-:Y:S01]  /*0560*/  FMUL R14, R14, R11 ;  /* 0x0000000b0e0e7220 */ /* 0x000fe20000400000 */
[C-C-:B------:R-:W-:Y:S01]  /*0570*/  FFMA R9, R12.reuse, R7, R13.reuse ;  /* 0x000000070c097223 */ /* 0x140fe2000000000d */
[C-C-:B------:R-:W-:Y:S01]  /*0580*/  FFMA R8, R12.reuse, R8, R13.reuse ;  /* 0x000000080c087223 */ /* 0x140fe2000000000d */
[C-C-:B------:R-:W-:Y:S01]  /*0590*/  FFMA R10, R12.reuse, R6, R13.reuse ;  /* 0x000000060c0a7223 */ /* 0x140fe2000000000d */
[----:B------:R-:W-:Y:S01]  /*05a0*/  FFMA R14, R12, R14, R13 ;  /* 0x0000000e0c0e7223 */ /* 0x000fe2000000000d */
[----:B------:R-:W-:-:S02]  /*05b0*/  FSETP.GEU.AND P6, PT, R23, RZ, PT ;  /* 0x000000ff1700720b */ /* 0x000fc40003fce000 */
[----:B------:R-:W-:Y:S02]  /*05c0*/  FSETP.GEU.AND P0, PT, R5, RZ, PT ;  /* 0x000000ff0500720b */ /* 0x000fe40003f0e000 */
[----:B------:R-:W-:Y:S02]  /*05d0*/  FSETP.GEU.AND P1, PT, R4, RZ, PT ;  /* 0x000000ff0400720b */ /* 0x000fe40003f2e000 */
[----:B------:R-:W-:Y:S02]  /*05e0*/  FSETP.GEU.AND P3, PT, R14, RZ, PT ;  /* 0x000000ff0e00720b */ /* 0x000fe40003f6e000 */
[----:B------:R-:W-:Y:S02]  /*05f0*/  SEL R7, R23, RZ, P6 ;  /* 0x000000ff17077207 */ /* 0x000fe40003000000 */
[----:B------:R-:W-:Y:S02]  /*0600*/  FSETP.GEU.AND P2, PT, R0, RZ, PT ;  /* 0x000000ff0000720b */ /* 0x000fe40003f4e000 */
[----:B------:R-:W-:-:S02]  /*0610*/  FSETP.GEU.AND P4, PT, R10, RZ, PT ;  /* 0x000000ff0a00720b */ /* 0x000fc40003f8e000 */
[----:B------:R-:W-:Y:S02]  /*0620*/  FSETP.GEU.AND P5, PT, R9, RZ, PT ;  /* 0x000000ff0900720b */ /* 0x000fe40003fae000 */
[----:B------:R-:W-:Y:S02]  /*0630*/  FSETP.GEU.AND P6, PT, R8, RZ, PT ;  /* 0x000000ff0800720b */ /* 0x000fe40003fce000 */
[----:B------:R-:W-:Y:S01]  /*0640*/  SEL R6, R5, RZ, P0 ;  /* 0x000000ff05067207 */ /* 0x000fe20000000000 */
[----:B0-----:R-:W-:Y:S01]  /*0650*/  IMAD.WIDE R2, R18, 0x4, R2 ;  /* 0x0000000412027825 */ /* 0x001fe200078e0202 */
[----:B------:R-:W-:Y:S02]  /*0660*/  SEL R5, R4, RZ, P1 ;  /* 0x000000ff04057207 */ /* 0x000fe40000800000 */
[----:B------:R-:W-:Y:S02]  /*0670*/  SEL R15, R14, RZ, P3 ;  /* 0x000000ff0e0f7207 */ /* 0x000fe40001800000 */
[----:B------:R-:W-:-:S02]  /*0680*/  SEL R4, R0, RZ, P2 ;  /* 0x000000ff00047207 */ /* 0x000fc40001000000 */
[----:B------:R-:W-:Y:S02]  /*0690*/  SEL R14, R10, RZ, P4 ;  /* 0x000000ff0a0e7207 */ /* 0x000fe40002000000 */
[----:B------:R-:W-:Y:S02]  /*06a0*/  SEL R12, R9, RZ, P5 ;  /* 0x000000ff090c7207 */ /* 0x000fe40002800000 */
[----:B------:R-:W-:Y:S01]  /*06b0*/  SEL R13, R8, RZ, P6 ;  /* 0x000000ff080d7207 */ /* 0x000fe20003000000 */
[----:B------:R-:W-:Y:S04]  /*06c0*/  STG.E.128 desc[UR4][R2.64], R4 ;  /* 0x0000000402007986 */ /* 0x000fe8000c101d04 */
[----:B------:R-:W-:Y:S01]  /*06d0*/  STG.E.128 desc[UR4][R2.64+0x800], R12 ;  /* 0x0008000c02007986 */ /* 0x000fe2000c101d04 */
[----:B------:R-:W-:Y:S05]  /*06e0*/  EXIT ;  /* 0x000000000000794d */ /* 0x000fea0003800000 */
.L_x_0:
[----:B------:R-:W-:-:S00]  /*06f0*/  BRA `(.L_x_0) ;  /* 0xfffffffc00fc7947 */ /* 0x000fc0000383ffff */
[----:B------:R-:W-:-:S00]  /*0700*/  NOP ;  /* 0x0000000000007918 */ /* 0x000fc00000000000 */
[----:B------:R-:W-:-:S00]  /*0710*/  NOP ;  /* 0x0000000000007918 */ /* 0x000fc00000000000 */
[----:B------:R-:W-:-:S00]  /*0720*/  NOP ;  /* 0x0000000000007918 */ /* 0x000fc00000000000 */
[----:B------:R-:W-:-:S00]  /*0730*/  NOP ;  /* 0x0000000000007918 */ /* 0x000fc00000000000 */
[----:B------:R-:W-:-:S00]  /*0740*/  NOP ;  /* 0x0000000000007918 */ /* 0x000fc00000000000 */
[----:B------:R-:W-:-:S00]  /*0750*/  NOP ;  /* 0x0000000000007918 */ /* 0x000fc00000000000 */
[----:B------:R-:W-:-:S00]  /*0760*/  NOP ;  /* 0x0000000000007918 */ /* 0x000fc00000000000 */
[----:B------:R-:W-:-:S00]  /*0770*/  NOP ;  /* 0x0000000000007918 */ /* 0x000fc00000000000 */
.L_x_1:


//--------------------- .nv.global.init           --------------------------
	.section	.nv.global.init,"aw",@progbits
.nv.global.init:
	.type		_$_str,@object
	.size		_$_str,(_$_str_$_2 - _$_str)
_$_str:
        /*0000*/ 	.byte	0x5f, 0x5f, 0x43, 0x55, 0x44, 0x41, 0x5f, 0x46, 0x54, 0x5a, 0x00
	.type		_$_str_$_2,@object
	.size		_$_str_$_2,(.L_1 - _$_str_$_2)
_$_str_$_2:
        /*000b*/ 	.byte	0x5f, 0x5f, 0x43, 0x55, 0x44, 0x41, 0x5f, 0x50, 0x52, 0x45, 0x43, 0x5f, 0x53, 0x51, 0x52, 0x54
        /*001b*/ 	.byte	0x00
.L_1:


//--------------------- .nv.constant0.triton_poi_fused__native_batch_norm_legit_no_training_relu_27 --------------------------
	.section	.nv.constant0.triton_poi_fused__native_batch_norm_legit_no_training_relu_27,"a",@progbits
	.sectionflags	@""
	.align	4
.nv.constant0.triton_poi_fused__native_batch_norm_legit_no_training_relu_27:
	.zero		580
